	.headerflags	@"EF_CUDA_TEXMODE_UNIFIED EF_CUDA_64BIT_ADDRESS EF_CUDA_ACCELERATORS EF_CUDA_SM90 EF_CUDA_VIRTUAL_SM(EF_CUDA_SM90)"
	.elftype	@"ET_EXEC"


//--------------------- .nv.info                  --------------------------
	.section	.nv.info,"",@"SHT_CUDA_INFO"
	.align	4


	//----- nvinfo : EIATTR_REGCOUNT
	.align		4
        /*0000*/ 	.byte	0x04, 0x2f
        /*0002*/ 	.short	(.L_1 - .L_0)
	.align		4
.L_0:
        /*0004*/ 	.word	index@(triton_red_fused__to_copy_add_mul_sum_14)
        /*0008*/ 	.word	0x00000020


	//----- nvinfo : EIATTR_MIN_STACK_SIZE
	.align		4
.L_1:
        /*000c*/ 	.byte	0x04, 0x12
        /*000e*/ 	.short	(.L_3 - .L_2)
	.align		4
.L_2:
        /*0010*/ 	.word	index@(triton_red_fused__to_copy_add_mul_sum_14)
        /*0014*/ 	.word	0x00000000


	//----- nvinfo : EIATTR_FRAME_SIZE
	.align		4
.L_3:
        /*0018*/ 	.byte	0x04, 0x11
        /*001a*/ 	.short	(.L_5 - .L_4)
	.align		4
.L_4:
        /*001c*/ 	.word	index@(triton_red_fused__to_copy_add_mul_sum_14)
        /*0020*/ 	.word	0x00000000


	//----- nvinfo : EIATTR_MIN_STACK_SIZE
	.align		4
.L_5:
        /*0024*/ 	.byte	0x04, 0x12
        /*0026*/ 	.short	(.L_7 - .L_6)
	.align		4
.L_6:
        /*0028*/ 	.word	index@(triton_red_fused__to_copy_add_mul_sum_14)
        /*002c*/ 	.word	0x00000000
.L_7:


//--------------------- .nv.info.triton_red_fused__to_copy_add_mul_sum_14 --------------------------
	.section	.nv.info.triton_red_fused__to_copy_add_mul_sum_14,"",@"SHT_CUDA_INFO"
	.sectionflags	@""
	.align	4


	//----- nvinfo : EIATTR_CUDA_API_VERSION
	.align		4
        /*0000*/ 	.byte	0x04, 0x37
        /*0002*/ 	.short	(.L_9 - .L_8)
.L_8:
        /*0004*/ 	.word	0x0000007c


	//----- nvinfo : EIATTR_KPARAM_INFO
	.align		4
.L_9:
        /*0008*/ 	.byte	0x04, 0x17
        /*000a*/ 	.short	(.L_11 - .L_10)
.L_10:
        /*000c*/ 	.word	0x00000000
        /*0010*/ 	.short	0x000d
        /*0012*/ 	.short	0x0060
        /*0014*/ 	.byte	0x00, 0xf4, 0x21, 0x00


	//----- nvinfo : EIATTR_KPARAM_INFO
	.align		4
.L_11:
        /*0018*/ 	.byte	0x04, 0x17
        /*001a*/ 	.short	(.L_13 - .L_12)
.L_12:
        /*001c*/ 	.word	0x00000000
        /*0020*/ 	.short	0x000c
        /*0022*/ 	.short	0x005c
        /*0024*/ 	.byte	0x00, 0xf0, 0x11, 0x00


	//----- nvinfo : EIATTR_KPARAM_INFO
	.align		4
.L_13:
        /*0028*/ 	.byte	0x04, 0x17
        /*002a*/ 	.short	(.L_15 - .L_14)
.L_14:
        /*002c*/ 	.word	0x00000000
        /*0030*/ 	.short	0x000b
        /*0032*/ 	.short	0x0058
        /*0034*/ 	.byte	0x00, 0xf0, 0x11, 0x00


	//----- nvinfo : EIATTR_KPARAM_INFO
	.align		4
.L_15:
        /*0038*/ 	.byte	0x04, 0x17
        /*003a*/ 	.short	(.L_17 - .L_16)
.L_16:
        /*003c*/ 	.word	0x00000000
        /*0040*/ 	.short	0x000a
        /*0042*/ 	.short	0x0050
        /*0044*/ 	.byte	0x00, 0xf4, 0x21, 0x00


	//----- nvinfo : EIATTR_KPARAM_INFO
	.align		4
.L_17:
        /*0048*/ 	.byte	0x04, 0x17
        /*004a*/ 	.short	(.L_19 - .L_18)
.L_18:
        /*004c*/ 	.word	0x00000000
        /*0050*/ 	.short	0x0009
        /*0052*/ 	.short	0x0048
        /*0054*/ 	.byte	0x00, 0xf4, 0x21, 0x00


	//----- nvinfo : EIATTR_KPARAM_INFO
	.align		4
.L_19:
        /*0058*/ 	.byte	0x04, 0x17
        /*005a*/ 	.short	(.L_21 - .L_20)
.L_20:
        /*005c*/ 	.word	0x00000000
        /*0060*/ 	.short	0x0008
        /*0062*/ 	.short	0x0040
        /*0064*/ 	.byte	0x00, 0xf4, 0x21, 0x00


	//----- nvinfo : EIATTR_KPARAM_INFO
	.align		4
.L_21:
        /*0068*/ 	.byte	0x04, 0x17
        /*006a*/ 	.short	(.L_23 - .L_22)
.L_22:
        /*006c*/ 	.word	0x00000000
        /*0070*/ 	.short	0x0007
        /*0072*/ 	.short	0x0038
        /*0074*/ 	.byte	0x00, 0xf4, 0x21, 0x00


	//----- nvinfo : EIATTR_KPARAM_INFO
	.align		4
.L_23:
        /*0078*/ 	.byte	0x04, 0x17
        /*007a*/ 	.short	(.L_25 - .L_24)
.L_24:
        /*007c*/ 	.word	0x00000000
        /*0080*/ 	.short	0x0006
        /*0082*/ 	.short	0x0030
        /*0084*/ 	.byte	0x00, 0xf4, 0x21, 0x00


	//----- nvinfo : EIATTR_KPARAM_INFO
	.align		4
.L_25:
        /*0088*/ 	.byte	0x04, 0x17
        /*008a*/ 	.short	(.L_27 - .L_26)
.L_26:
        /*008c*/ 	.word	0x00000000
        /*0090*/ 	.short	0x0005
        /*0092*/ 	.short	0x0028
        /*0094*/ 	.byte	0x00, 0xf4, 0x21, 0x00


	//----- nvinfo : EIATTR_KPARAM_INFO
	.align		4
.L_27:
        /*0098*/ 	.byte	0x04, 0x17
        /*009a*/ 	.short	(.L_29 - .L_28)
.L_28:
        /*009c*/ 	.word	0x00000000
        /*00a0*/ 	.short	0x0004
        /*00a2*/ 	.short	0x0020
        /*00a4*/ 	.byte	0x00, 0xf4, 0x21, 0x00


	//----- nvinfo : EIATTR_KPARAM_INFO
	.align		4
.L_29:
        /*00a8*/ 	.byte	0x04, 0x17
        /*00aa*/ 	.short	(.L_31 - .L_30)
.L_30:
        /*00ac*/ 	.word	0x00000000
        /*00b0*/ 	.short	0x0003
        /*00b2*/ 	.short	0x0018
        /*00b4*/ 	.byte	0x00, 0xf4, 0x21, 0x00


	//----- nvinfo : EIATTR_KPARAM_INFO
	.align		4
.L_31:
        /*00b8*/ 	.byte	0x04, 0x17
        /*00ba*/ 	.short	(.L_33 - .L_32)
.L_32:
        /*00bc*/ 	.word	0x00000000
        /*00c0*/ 	.short	0x0002
        /*00c2*/ 	.short	0x0010
        /*00c4*/ 	.byte	0x00, 0xf4, 0x21, 0x00


	//----- nvinfo : EIATTR_KPARAM_INFO
	.align		4
.L_33:
        /*00c8*/ 	.byte	0x04, 0x17
        /*00ca*/ 	.short	(.L_35 - .L_34)
.L_34:
        /*00cc*/ 	.word	0x00000000
        /*00d0*/ 	.short	0x0001
        /*00d2*/ 	.short	0x0008
        /*00d4*/ 	.byte	0x00, 0xf4, 0x21, 0x00


	//----- nvinfo : EIATTR_KPARAM_INFO
	.align		4
.L_35:
        /*00d8*/ 	.byte	0x04, 0x17
        /*00da*/ 	.short	(.L_37 - .L_36)
.L_36:
        /*00dc*/ 	.word	0x00000000
        /*00e0*/ 	.short	0x0000
        /*00e2*/ 	.short	0x0000
        /*00e4*/ 	.byte	0x00, 0xf4, 0x21, 0x00


	//----- nvinfo : EIATTR_SPARSE_MMA_MASK
	.align		4
.L_37:
        /*00e8*/ 	.byte	0x03, 0x50
        /*00ea*/ 	.short	0x0000


	//----- nvinfo : EIATTR_MAXREG_COUNT
	.align		4
        /*00ec*/ 	.byte	0x03, 0x1b
        /*00ee*/ 	.short	0x00ff


	//----- nvinfo : EIATTR_COOP_GROUP_MASK_REGIDS
	.align		4
        /*00f0*/ 	.byte	0x04, 0x29
        /*00f2*/ 	.short	(.L_39 - .L_38)


	//   ....[0]....
.L_38:
        /*00f4*/ 	.word	0xffffffff


	//   ....[1]....
        /*00f8*/ 	.word	0xffffffff


	//   ....[2]....
        /*00fc*/ 	.word	0xffffffff


	//   ....[3]....
        /*0100*/ 	.word	0xffffffff


	//   ....[4]....
        /*0104*/ 	.word	0xffffffff


	//   ....[5]....
        /*0108*/ 	.word	0xffffffff


	//   ....[6]....
        /*010c*/ 	.word	0xffffffff


	//   ....[7]....
        /*0110*/ 	.word	0xffffffff


	//   ....[8]....
        /*0114*/ 	.word	0xffffffff


	//   ....[9]....
        /*0118*/ 	.word	0xffffffff


	//   ....[10]....
        /*011c*/ 	.word	0xffffffff


	//   ....[11]....
        /*0120*/ 	.word	0xffffffff


	//   ....[12]....
        /*0124*/ 	.word	0xffffffff


	//   ....[13]....
        /*0128*/ 	.word	0xffffffff


	//   ....[14]....
        /*012c*/ 	.word	0xffffffff


	//   ....[15]....
        /*0130*/ 	.word	0xffffffff


	//   ....[16]....
        /*0134*/ 	.word	0xffffffff


	//   ....[17]....
        /*0138*/ 	.word	0xffffffff


	//   ....[18]....
        /*013c*/ 	.word	0xffffffff


	//   ....[19]....
        /*0140*/ 	.word	0xffffffff


	//----- nvinfo : EIATTR_COOP_GROUP_INSTR_OFFSETS
	.align		4
.L_39:
        /*0144*/ 	.byte	0x04, 0x28
        /*0146*/ 	.short	(.L_41 - .L_40)


	//   ....[0]....
.L_40:
        /*0148*/ 	.word	0x00000850


	//   ....[1]....
        /*014c*/ 	.word	0x00000880


	//   ....[2]....
        /*0150*/ 	.word	0x00000890


	//   ....[3]....
        /*0154*/ 	.word	0x000008a0


	//   ....[4]....
        /*0158*/ 	.word	0x000008c0


	//   ....[5]....
        /*015c*/ 	.word	0x00000910


	//   ....[6]....
        /*0160*/ 	.word	0x00000930


	//   ....[7]....
        /*0164*/ 	.word	0x00000940


	//   ....[8]....
        /*0168*/ 	.word	0x00000960


	//   ....[9]....
        /*016c*/ 	.word	0x00000a30


	//   ....[10]....
        /*0170*/ 	.word	0x00000ad0


	//   ....[11]....
        /*0174*/ 	.word	0x00000ae0


	//   ....[12]....
        /*0178*/ 	.word	0x00000b20


	//   ....[13]....
        /*017c*/ 	.word	0x00000b50


	//   ....[14]....
        /*0180*/ 	.word	0x00000b60


	//   ....[15]....
        /*0184*/ 	.word	0x00000b90


	//   ....[16]....
        /*0188*/ 	.word	0x00000bc0


	//   ....[17]....
        /*018c*/ 	.word	0x00000c00


	//   ....[18]....
        /*0190*/ 	.word	0x00000d20


	//   ....[19]....
        /*0194*/ 	.word	0x00000d40


	//----- nvinfo : EIATTR_EXIT_INSTR_OFFSETS
	.align		4
.L_41:
        /*0198*/ 	.byte	0x04, 0x1c
        /*019a*/ 	.short	(.L_43 - .L_42)


	//   ....[0]....
.L_42:
        /*019c*/ 	.word	0x00000e70


	//   ....[1]....
        /*01a0*/ 	.word	0x00000ea0


	//----- nvinfo : EIATTR_REQNTID
	.align		4
.L_43:
        /*01a4*/ 	.byte	0x04, 0x10
        /*01a6*/ 	.short	(.L_45 - .L_44)
.L_44:
        /*01a8*/ 	.word	0x00000080
        /*01ac*/ 	.word	0x00000001
        /*01b0*/ 	.word	0x00000001


	//----- nvinfo : EIATTR_CBANK_PARAM_SIZE
	.align		4
.L_45:
        /*01b4*/ 	.byte	0x03, 0x19
        /*01b6*/ 	.short	0x0068


	//----- nvinfo : EIATTR_PARAM_CBANK
	.align		4
        /*01b8*/ 	.byte	0x04, 0x0a
        /*01ba*/ 	.short	(.L_47 - .L_46)
	.align		4
.L_46:
        /*01bc*/ 	.word	index@(.nv.constant0.triton_red_fused__to_copy_add_mul_sum_14)
        /*01c0*/ 	.short	0x0210
        /*01c2*/ 	.short	0x0068


	//----- nvinfo : EIATTR_SW_WAR
	.align		4
.L_47:
        /*01c4*/ 	.byte	0x04, 0x36
        /*01c6*/ 	.short	(.L_49 - .L_48)
.L_48:
        /*01c8*/ 	.word	0x00000008
.L_49:


//--------------------- .nv.callgraph             --------------------------
	.section	.nv.callgraph,"",@"SHT_CUDA_CALLGRAPH"
	.align	4
	.sectionentsize	8
	.align		4
        /*0000*/ 	.word	0x00000000
	.align		4
        /*0004*/ 	.word	0xffffffff
	.align		4
        /*0008*/ 	.word	0x00000000
	.align		4
        /*000c*/ 	.word	0xfffffffe
	.align		4
        /*0010*/ 	.word	0x00000000
	.align		4
        /*0014*/ 	.word	0xfffffffd
	.align		4
        /*0018*/ 	.word	0x00000000
	.align		4
        /*001c*/ 	.word	0xfffffffc


//--------------------- .text.triton_red_fused__to_copy_add_mul_sum_14 --------------------------
	.section	.text.triton_red_fused__to_copy_add_mul_sum_14,"ax",@progbits
	.sectionflags	@"SHF_BARRIERS=1"
	.align	128
        .global         triton_red_fused__to_copy_add_mul_sum_14
        .type           triton_red_fused__to_copy_add_mul_sum_14,@function
        .size           triton_red_fused__to_copy_add_mul_sum_14,(.L_x_3 - triton_red_fused__to_copy_add_mul_sum_14)
        .other          triton_red_fused__to_copy_add_mul_sum_14,@"STO_CUDA_ENTRY STV_DEFAULT"
triton_red_fused__to_copy_add_mul_sum_14:
.text.triton_red_fused__to_copy_add_mul_sum_14:
[----:B------:R-:W0:Y:S02]  /*0000*/  LDC R1, c[0x0][0x28] ;  /* 0x00000a00ff017b82 */ /* 0x000e240000000800 */
[----:B------:R-:W1:Y:S01]  /*0010*/  LDC R0, c[0x0][0x26c] ;  /* 0x00009b00ff007b82 */ /* 0x000e620000000800 */
[----:B------:R-:W2:Y:S01]  /*0020*/  S2R R8, SR_TID.X ;  /* 0x0000000000087919 */ /* 0x000ea20000002100 */
[----:B------:R-:W-:Y:S01]  /*0030*/  ULDC.64 UR6, c[0x0][0x208] ;  /* 0x0000820000067ab9 */ /* 0x000fe20000000a00 */
[----:B------:R-:W-:Y:S01]  /*0040*/  HFMA2.MMA R22, -RZ, RZ, 0, 0 ;  /* 0x00000000ff167435 */ /* 0x000fe200000001ff */
[----:B------:R-:W-:Y:S01]  /*0050*/  CS2R R2, SRZ ;  /* 0x0000000000027805 */ /* 0x000fe2000001ff00 */
[----:B------:R-:W3:Y:S01]  /*0060*/  S2R R23, SR_CTAID.X ;  /* 0x0000000000177919 */ /* 0x000ee20000002500 */
[----:B------:R-:W-:Y:S02]  /*0070*/  MOV R4, RZ ;  /* 0x000000ff00047202 */ /* 0x000fe40000000f00 */
[----:B------:R-:W-:Y:S02]  /*0080*/  CS2R R6, SRZ ;  /* 0x0000000000067805 */ /* 0x000fe4000001ff00 */
[----:B------:R-:W-:-:S02]  /*0090*/  MOV R25, RZ ;  /* 0x000000ff00197202 */ /* 0x000fc40000000f00 */
[----:B-1----:R-:W-:Y:S01]  /*00a0*/  ISETP.GE.AND P0, PT, R0, 0x1, PT ;  /* 0x000000010000780c */ /* 0x002fe20003f06270 */
[----:B------:R-:W-:Y:S01]  /*00b0*/  HFMA2.MMA R0, -RZ, RZ, 0, 0 ;  /* 0x00000000ff007435 */ /* 0x000fe200000001ff */
[----:B--2---:R-:W-:Y:S02]  /*00c0*/  SHF.L.U32 R5, R8, 0x2, RZ ;  /* 0x0000000208057819 */ /* 0x004fe400000006ff */
[----:B---3--:R-:W-:Y:S02]  /*00d0*/  SHF.L.U32 R23, R23, 0x5, RZ ;  /* 0x0000000517177819 */ /* 0x008fe400000006ff */
[----:B------:R-:W-:-:S07]  /*00e0*/  LOP3.LUT R5, R5, 0x1c, RZ, 0xc0, !PT ;  /* 0x0000001c05057812 */ /* 0x000fce00078ec0ff */
[----:B------:R-:W-:Y:S05]  /*00f0*/  @!P0 BRA `(.L_x_0) ;  /* 0x0000000400d48947 */ /* 0x000fea0003800000 */
[----:B------:R-:W-:Y:S02]  /*0100*/  SHF.R.U32.HI R0, RZ, 0x3, R8 ;  /* 0x00000003ff007819 */ /* 0x000fe40000011608 */
[----:B------:R-:W-:Y:S02]  /*0110*/  CS2R R2, SRZ ;  /* 0x0000000000027805 */ /* 0x000fe4000001ff00 */
[----:B------:R-:W-:Y:S02]  /*0120*/  MOV R4, RZ ;  /* 0x000000ff00047202 */ /* 0x000fe40000000f00 */
[----:B------:R-:W-:Y:S02]  /*0130*/  CS2R R6, SRZ ;  /* 0x0000000000067805 */ /* 0x000fe4000001ff00 */
[----:B------:R-:W-:Y:S01]  /*0140*/  SGXT.U32 R0, R0, 0x4 ;  /* 0x000000040000781a */ /* 0x000fe20000000000 */
[----:B------:R-:W-:Y:S01]  /*0150*/  UMOV UR4, URZ ;  /* 0x0000003f00047c82 */ /* 0x000fe20008000000 */
[----:B------:R-:W-:-:S02]  /*0160*/  MOV R22, RZ ;  /* 0x000000ff00167202 */ /* 0x000fc40000000f00 */
[----:B------:R-:W-:Y:S02]  /*0170*/  LEA R24, R0, R23, 0xc ;  /* 0x0000001700187211 */ /* 0x000fe400078e60ff */
[----:B------:R-:W-:Y:S02]  /*0180*/  MOV R0, RZ ;  /* 0x000000ff00007202 */ /* 0x000fe40000000f00 */
[----:B------:R-:W-:Y:S02]  /*0190*/  IADD3 R24, R5, R24, RZ ;  /* 0x0000001805187210 */ /* 0x000fe40007ffe0ff */
[----:B------:R-:W-:-:S07]  /*01a0*/  MOV R25, RZ ;  /* 0x000000ff00197202 */ /* 0x000fce0000000f00 */
.L_x_1:
[----:B------:R-:W1:Y:S01]  /*01b0*/  S2R R8, SR_TID.X ;  /* 0x0000000000087919 */ /* 0x000e620000002100 */
[----:B------:R-:W2:Y:S01]  /*01c0*/  LDC R5, c[0x0][0x26c] ;  /* 0x00009b00ff057b82 */ /* 0x000ea20000000800 */
[----:B------:R-:W-:-:S07]  /*01d0*/  CS2R R10, SRZ ;  /* 0x00000000000a7805 */ /* 0x000fce000001ff00 */
[----:B------:R-:W3:Y:S08]  /*01e0*/  LDC.64 R12, c[0x0][0x210] ;  /* 0x00008400ff0c7b82 */ /* 0x000ef00000000a00 */
[----:B------:R-:W4:Y:S08]  /*01f0*/  LDC.64 R26, c[0x0][0x218] ;  /* 0x00008600ff1a7b82 */ /* 0x000f300000000a00 */
[----:B------:R-:W5:Y:S01]  /*0200*/  LDC.64 R28, c[0x0][0x220] ;  /* 0x00008800ff1c7b82 */ /* 0x000f620000000a00 */
[----:B-1----:R-:W-:-:S07]  /*0210*/  SHF.R.U32.HI R8, RZ, 0x3, R8 ;  /* 0x00000003ff087819 */ /* 0x002fce0000011608 */
[----:B------:R-:W1:Y:S01]  /*0220*/  LDC.64 R20, c[0x0][0x228] ;  /* 0x00008a00ff147b82 */ /* 0x000e620000000a00 */
[----:B---3--:R-:W-:Y:S01]  /*0230*/  IMAD.WIDE R12, R24, 0x2, R12 ;  /* 0x00000002180c7825 */ /* 0x008fe200078e020c */
[----:B------:R-:W-:Y:S02]  /*0240*/  SGXT.U32 R18, R8, 0x4 ;  /* 0x000000040812781a */ /* 0x000fe40000000000 */
[----:B------:R-:W-:Y:S02]  /*0250*/  CS2R R8, SRZ ;  /* 0x0000000000087805 */ /* 0x000fe4000001ff00 */
[----:B------:R-:W-:Y:S02]  /*0260*/  IADD3 R18, R18, UR4, RZ ;  /* 0x0000000412127c10 */ /* 0x000fe4000fffe0ff */
[----:B------:R-:W3:Y:S01]  /*0270*/  LDC.64 R16, c[0x0][0x230] ;  /* 0x00008c00ff107b82 */ /* 0x000ee20000000a00 */
[----:B----4-:R-:W-:Y:S01]  /*0280*/  IMAD.WIDE R26, R24, 0x2, R26 ;  /* 0x00000002181a7825 */ /* 0x010fe200078e021a */
[----:B--2---:R-:W-:-:S02]  /*0290*/  ISETP.GE.AND P1, PT, R18, R5, PT ;  /* 0x000000051200720c */ /* 0x004fc40003f26270 */
[----:B------:R-:W-:Y:S01]  /*02a0*/  CS2R R14, SRZ ;  /* 0x00000000000e7805 */ /* 0x000fe2000001ff00 */
[----:B-----5:R-:W-:-:S10]  /*02b0*/  IMAD.WIDE R28, R24, 0x2, R28 ;  /* 0x00000002181c7825 */ /* 0x020fd400078e021c */
[----:B------:R2:W4:Y:S01]  /*02c0*/  @!P1 LDG.E.EF.64 R8, desc[UR6][R12.64] ;  /* 0x000000060c089981 */ /* 0x000522000c0e1b00 */
[----:B-1----:R-:W-:-:S03]  /*02d0*/  IMAD.WIDE R20, R24, 0x2, R20 ;  /* 0x0000000218147825 */ /* 0x002fc600078e0214 */
[----:B------:R1:W5:Y:S04]  /*02e0*/  @!P1 LDG.E.EF.64 R10, desc[UR6][R26.64] ;  /* 0x000000061a0a9981 */ /* 0x000368000c0e1b00 */
[----:B------:R-:W5:Y:S01]  /*02f0*/  @!P1 LDG.E.EF.64 R14, desc[UR6][R20.64] ;  /* 0x00000006140e9981 */ /* 0x000f62000c0e1b00 */
[----:B--2---:R-:W-:Y:S01]  /*0300*/  CS2R R12, SRZ ;  /* 0x00000000000c7805 */ /* 0x004fe2000001ff00 */
[----:B-1----:R-:W-:-:S05]  /*0310*/  HFMA2.MMA R26, -RZ, RZ, 0, 0 ;  /* 0x00000000ff1a7435 */ /* 0x002fca00000001ff */
[----:B------:R1:W2:Y:S01]  /*0320*/  @!P1 LDG.E.EF.64 R12, desc[UR6][R28.64] ;  /* 0x000000061c0c9981 */ /* 0x0002a2000c0e1b00 */
[----:B---3--:R-:W-:-:S05]  /*0330*/  IMAD.WIDE R16, R18, 0x4, R16 ;  /* 0x0000000412107825 */ /* 0x008fca00078e0210 */
[----:B------:R3:W2:Y:S01]  /*0340*/  @!P1 LDG.E.EL R26, desc[UR6][R16.64] ;  /* 0x00000006101a9981 */ /* 0x0006a2000c2e1900 */
[----:B----4-:R-:W-:Y:S02]  /*0350*/  HADD2.F32 R19, -RZ, R9.H0_H0 ;  /* 0x20000009ff137230 */ /* 0x010fe40000004100 */
[----:B------:R-:W-:Y:S02]  /*0360*/  HADD2.F32 R27, -RZ, R9.H1_H1 ;  /* 0x30000009ff1b7230 */ /* 0x000fe40000004100 */
[----:B-----5:R-:W-:Y:S02]  /*0370*/  HADD2.F32 R9, -RZ, R11.H0_H0 ;  /* 0x2000000bff097230 */ /* 0x020fe40000004100 */
[----:B-1----:R-:W-:Y:S02]  /*0380*/  HADD2.F32 R28, -RZ, R11.H1_H1 ;  /* 0x3000000bff1c7230 */ /* 0x002fe40000004100 */
[----:B---3--:R-:W-:Y:S02]  /*0390*/  HADD2.F32 R16, -RZ, R15.H1_H1 ;  /* 0x3000000fff107230 */ /* 0x008fe40000004100 */
[----:B------:R-:W-:-:S02]  /*03a0*/  HADD2.F32 R20, -RZ, R15.H0_H0 ;  /* 0x2000000fff147230 */ /* 0x000fc40000004100 */
[----:B--2---:R-:W-:Y:S02]  /*03b0*/  HADD2.F32 R11, -RZ, R13.H1_H1 ;  /* 0x3000000dff0b7230 */ /* 0x004fe40000004100 */
[----:B------:R-:W-:-:S03]  /*03c0*/  HADD2.F32 R13, -RZ, R13.H0_H0 ;  /* 0x2000000dff0d7230 */ /* 0x000fc60000004100 */
[----:B------:R-:W-:Y:S01]  /*03d0*/  FADD R15, R11, R16 ;  /* 0x000000100b0f7221 */ /* 0x000fe20000000000 */
[----:B------:R-:W-:Y:S01]  /*03e0*/  FADD R16, R19, R9 ;  /* 0x0000000913107221 */ /* 0x000fe20000000000 */
[----:B------:R-:W-:Y:S01]  /*03f0*/  FADD R9, R13, R20 ;  /* 0x000000140d097221 */ /* 0x000fe20000000000 */
[----:B------:R-:W-:Y:S01]  /*0400*/  FADD R27, R27, R28 ;  /* 0x0000001c1b1b7221 */ /* 0x000fe20000000000 */
[-C--:B------:R-:W-:Y:S01]  /*0410*/  FMUL R15, R15, R26.reuse ;  /* 0x0000001a0f0f7220 */ /* 0x080fe20000400000 */
[----:B------:R-:W1:Y:S01]  /*0420*/  LDC.64 R28, c[0x0][0x250] ;  /* 0x00009400ff1c7b82 */ /* 0x000e620000000a00 */
[----:B------:R-:W-:Y:S01]  /*0430*/  FMUL R9, R9, R26 ;  /* 0x0000001a09097220 */ /* 0x000fe20000400000 */
[----:B------:R-:W-:Y:S02]  /*0440*/  HADD2.F32 R20, -RZ, R10.H1_H1 ;  /* 0x3000000aff147230 */ /* 0x000fe40000004100 */
[----:B------:R-:W-:Y:S01]  /*0450*/  @!P1 FFMA R4, R27, R15, R4 ;  /* 0x0000000f1b049223 */ /* 0x000fe20000000004 */
[----:B------:R-:W-:Y:S01]  /*0460*/  @!P1 FFMA R3, R16, R9, R3 ;  /* 0x0000000910039223 */ /* 0x000fe20000000003 */
[----:B------:R-:W-:-:S02]  /*0470*/  HADD2.F32 R9, -RZ, R8.H1_H1 ;  /* 0x30000008ff097230 */ /* 0x000fc40000004100 */
[----:B------:R-:W-:Y:S02]  /*0480*/  HADD2.F32 R15, -RZ, R12.H1_H1 ;  /* 0x3000000cff0f7230 */ /* 0x000fe40000004100 */
[----:B------:R-:W-:Y:S02]  /*0490*/  HADD2.F32 R16, -RZ, R14.H1_H1 ;  /* 0x3000000eff107230 */ /* 0x000fe40000004100 */
[----:B------:R-:W-:Y:S02]  /*04a0*/  FADD R19, R9, R20 ;  /* 0x0000001409137221 */ /* 0x000fe40000000000 */
[----:B------:R-:W2:Y:S01]  /*04b0*/  LDC.64 R20, c[0x0][0x240] ;  /* 0x00009000ff147b82 */ /* 0x000ea20000000a00 */
[----:B------:R-:W-:-:S07]  /*04c0*/  FADD R9, R15, R16 ;  /* 0x000000100f097221 */ /* 0x000fce0000000000 */
[----:B------:R-:W3:Y:S01]  /*04d0*/  LDC.64 R16, c[0x0][0x238] ;  /* 0x00008e00ff107b82 */ /* 0x000ee20000000a00 */
[----:B------:R-:W-:-:S04]  /*04e0*/  FMUL R9, R9, R26 ;  /* 0x0000001a09097220 */ /* 0x000fc80000400000 */
[----:B------:R-:W-:Y:S01]  /*04f0*/  @!P1 FFMA R2, R19, R9, R2 ;  /* 0x0000000913029223 */ /* 0x000fe20000000002 */
[----:B-1----:R-:W-:Y:S01]  /*0500*/  IMAD.WIDE R18, R18, 0x4, R28 ;  /* 0x0000000412127825 */ /* 0x002fe200078e021c */
[----:B------:R-:W-:-:S06]  /*0510*/  MOV R28, RZ ;  /* 0x000000ff001c7202 */ /* 0x000fcc0000000f00 */
[----:B------:R3:W4:Y:S02]  /*0520*/  @!P1 LDG.E.EL R28, desc[UR6][R18.64] ;  /* 0x00000006121c9981 */ /* 0x000724000c2e1900 */
[----:B---3--:R-:W-:Y:S01]  /*0530*/  IMAD.WIDE R18, R24, 0x2, R16 ;  /* 0x0000000218127825 */ /* 0x008fe200078e0210 */
[----:B------:R-:W-:-:S06]  /*0540*/  CS2R R16, SRZ ;  /* 0x0000000000107805 */ /* 0x000fcc000001ff00 */
[----:B------:R2:W3:Y:S02]  /*0550*/  @!P1 LDG.E.EF.64 R16, desc[UR6][R18.64] ;  /* 0x0000000612109981 */ /* 0x0004e4000c0e1b00 */
[----:B--2---:R-:W-:Y:S01]  /*0560*/  IMAD.WIDE R18, R24, 0x2, R20 ;  /* 0x0000000218127825 */ /* 0x004fe200078e0214 */
[----:B------:R-:W-:-:S06]  /*0570*/  CS2R R20, SRZ ;  /* 0x0000000000147805 */ /* 0x000fcc000001ff00 */
[----:B------:R1:W2:Y:S02]  /*0580*/  @!P1 LDG.E.EF.64 R20, desc[UR6][R18.64] ;  /* 0x0000000612149981 */ /* 0x0002a4000c0e1b00 */
[----:B-1----:R-:W1:Y:S01]  /*0590*/  LDC.64 R18, c[0x0][0x248] ;  /* 0x00009200ff127b82 */ /* 0x002e620000000a00 */
[----:B------:R-:W-:Y:S02]  /*05a0*/  HADD2.F32 R27, -RZ, R12.H0_H0 ;  /* 0x2000000cff1b7230 */ /* 0x000fe40000004100 */
[----:B------:R-:W-:-:S05]  /*05b0*/  HADD2.F32 R14, -RZ, R14.H0_H0 ;  /* 0x2000000eff0e7230 */ /* 0x000fca0000004100 */
[----:B------:R-:W-:Y:S01]  /*05c0*/  FADD R9, R27, R14 ;  /* 0x0000000e1b097221 */ /* 0x000fe20000000000 */
[----:B------:R-:W-:-:S03]  /*05d0*/  HADD2.F32 R29, -RZ, R8.H0_H0 ;  /* 0x20000008ff1d7230 */ /* 0x000fc60000004100 */
[----:B------:R-:W-:Y:S01]  /*05e0*/  FMUL R26, R9, R26 ;  /* 0x0000001a091a7220 */ /* 0x000fe20000400000 */
[----:B------:R-:W-:Y:S01]  /*05f0*/  CS2R R8, SRZ ;  /* 0x0000000000087805 */ /* 0x000fe2000001ff00 */
[----:B-1----:R-:W-:-:S05]  /*0600*/  IMAD.WIDE R18, R24, 0x2, R18 ;  /* 0x0000000218127825 */ /* 0x002fca00078e0212 */
[----:B------:R-:W5:Y:S01]  /*0610*/  @!P1 LDG.E.EF.64 R8, desc[UR6][R18.64] ;  /* 0x0000000612089981 */ /* 0x000f62000c0e1b00 */
[----:B------:R-:W-:Y:S01]  /*0620*/  HADD2.F32 R10, -RZ, R10.H0_H0 ;  /* 0x2000000aff0a7230 */ /* 0x000fe20000004100 */
[----:B------:R-:W-:-:S04]  /*0630*/  UIADD3 UR4, UR4, 0x10, URZ ;  /* 0x0000001004047890 */ /* 0x000fc8000fffe03f */
[----:B------:R-:W-:Y:S02]  /*0640*/  FADD R29, R29, R10 ;  /* 0x0000000a1d1d7221 */ /* 0x000fe40000000000 */
[----:B------:R-:W-:Y:S02]  /*0650*/  ISETP.LE.AND P0, PT, R5, UR4, PT ;  /* 0x0000000405007c0c */ /* 0x000fe4000bf03270 */
[----:B------:R-:W-:Y:S01]  /*0660*/  @!P1 FFMA R0, R29, R26, R0 ;  /* 0x0000001a1d009223 */ /* 0x000fe20000000000 */
[----:B------:R-:W-:Y:S01]  /*0670*/  IADD3 R24, R24, 0x10000, RZ ;  /* 0x0001000018187810 */ /* 0x000fe20007ffe0ff */
[-C--:B----4-:R-:W-:Y:S01]  /*0680*/  FMUL R10, R11, R28.reuse ;  /* 0x0000001c0b0a7220 */ /* 0x090fe20000400000 */
[----:B------:R-:W-:Y:S01]  /*0690*/  FMUL R12, R15, R28 ;  /* 0x0000001c0f0c7220 */ /* 0x000fe20000400000 */
[----:B---3--:R-:W-:Y:S02]  /*06a0*/  HADD2.F32 R5, -RZ, R17.H1_H1 ;  /* 0x30000011ff057230 */ /* 0x008fe40000004100 */
[----:B------:R-:W-:-:S02]  /*06b0*/  HADD2.F32 R17, -RZ, R17.H0_H0 ;  /* 0x20000011ff117230 */ /* 0x000fc40000004100 */
[----:B--2---:R-:W-:Y:S02]  /*06c0*/  HADD2.F32 R26, -RZ, R21.H0_H0 ;  /* 0x20000015ff1a7230 */ /* 0x004fe40000004100 */
[----:B------:R-:W-:-:S03]  /*06d0*/  HADD2.F32 R14, -RZ, R21.H1_H1 ;  /* 0x30000015ff0e7230 */ /* 0x000fc60000004100 */
[----:B------:R-:W-:Y:S02]  /*06e0*/  FADD R11, R17, R26 ;  /* 0x0000001a110b7221 */ /* 0x000fe40000000000 */
[----:B------:R-:W-:Y:S01]  /*06f0*/  FADD R26, R5, R14 ;  /* 0x0000000e051a7221 */ /* 0x000fe20000000000 */
[----:B------:R-:W-:Y:S02]  /*0700*/  HADD2.F32 R5, -RZ, R16.H1_H1 ;  /* 0x30000010ff057230 */ /* 0x000fe40000004100 */
[----:B------:R-:W-:Y:S02]  /*0710*/  HADD2.F32 R16, -RZ, R16.H0_H0 ;  /* 0x20000010ff107230 */ /* 0x000fe40000004100 */
[----:B------:R-:W-:Y:S02]  /*0720*/  HADD2.F32 R14, -RZ, R20.H1_H1 ;  /* 0x30000014ff0e7230 */ /* 0x000fe40000004100 */
[----:B------:R-:W-:-:S03]  /*0730*/  HADD2.F32 R15, -RZ, R20.H0_H0 ;  /* 0x20000014ff0f7230 */ /* 0x000fc60000004100 */
[----:B------:R-:W-:Y:S02]  /*0740*/  FADD R14, R5, R14 ;  /* 0x0000000e050e7221 */ /* 0x000fe40000000000 */
[----:B------:R-:W-:Y:S01]  /*0750*/  FADD R15, R16, R15 ;  /* 0x0000000f100f7221 */ /* 0x000fe20000000000 */
[-C--:B------:R-:W-:Y:S01]  /*0760*/  FMUL R13, R13, R28.reuse ;  /* 0x0000001c0d0d7220 */ /* 0x080fe20000400000 */
[----:B------:R-:W-:Y:S01]  /*0770*/  FMUL R27, R27, R28 ;  /* 0x0000001c1b1b7220 */ /* 0x000fe20000400000 */
[----:B-----5:R-:W-:Y:S02]  /*0780*/  HADD2.F32 R17, -RZ, R9.H1_H1 ;  /* 0x30000009ff117230 */ /* 0x020fe40000004100 */
[----:B------:R-:W-:Y:S02]  /*0790*/  HADD2.F32 R18, -RZ, R9.H0_H0 ;  /* 0x20000009ff127230 */ /* 0x000fe40000004100 */
[----:B------:R-:W-:Y:S02]  /*07a0*/  HADD2.F32 R9, -RZ, R8.H1_H1 ;  /* 0x30000008ff097230 */ /* 0x000fe40000004100 */
[----:B------:R-:W-:-:S02]  /*07b0*/  HADD2.F32 R8, -RZ, R8.H0_H0 ;  /* 0x20000008ff087230 */ /* 0x000fc40000004100 */
[----:B------:R-:W-:Y:S01]  /*07c0*/  FADD R26, R17, R26 ;  /* 0x0000001a111a7221 */ /* 0x000fe20000000000 */
[----:B------:R-:W-:Y:S01]  /*07d0*/  FADD R11, R18, R11 ;  /* 0x0000000b120b7221 */ /* 0x000fe20000000000 */
[----:B------:R-:W-:Y:S01]  /*07e0*/  FADD R14, R9, R14 ;  /* 0x0000000e090e7221 */ /* 0x000fe20000000000 */
[----:B------:R-:W-:Y:S01]  /*07f0*/  FADD R15, R8, R15 ;  /* 0x0000000f080f7221 */ /* 0x000fe20000000000 */
[----:B------:R-:W-:Y:S01]  /*0800*/  @!P1 FFMA R25, R26, R10, R25 ;  /* 0x0000000a1a199223 */ /* 0x000fe20000000019 */
[----:B------:R-:W-:Y:S01]  /*0810*/  @!P1 FFMA R22, R11, R13, R22 ;  /* 0x0000000d0b169223 */ /* 0x000fe20000000016 */
[----:B------:R-:W-:Y:S01]  /*0820*/  @!P1 FFMA R7, R14, R12, R7 ;  /* 0x0000000c0e079223 */ /* 0x000fe20000000007 */
[----:B------:R-:W-:Y:S01]  /*0830*/  @!P1 FFMA R6, R15, R27, R6 ;  /* 0x0000001b0f069223 */ /* 0x000fe20000000006 */
[----:B------:R-:W-:Y:S06]  /*0840*/  @!P0 BRA `(.L_x_1) ;  /* 0xfffffff800588947 */ /* 0x000fec000383ffff */
.L_x_0:
[----:B------:R-:W1:Y:S01]  /*0850*/  SHFL.BFLY PT, R5, R0, 0x10, 0x1f ;  /* 0x0e001f0000057f89 */ /* 0x000e6200000e0000 */
[----:B------:R-:W2:Y:S01]  /*0860*/  S2UR UR5, SR_CgaCtaId ;  /* 0x00000000000579c3 */ /* 0x000ea20000008800 */
[----:B------:R-:W-:Y:S02]  /*0870*/  UMOV UR4, 0x400 ;  /* 0x0000040000047882 */ /* 0x000fe40000000000 */
[----:B------:R-:W3:Y:S04]  /*0880*/  SHFL.BFLY PT, R9, R2, 0x10, 0x1f ;  /* 0x0e001f0002097f89 */ /* 0x000ee800000e0000 */
[----:B------:R-:W4:Y:S04]  /*0890*/  SHFL.BFLY PT, R10, R3, 0x10, 0x1f ;  /* 0x0e001f00030a7f89 */ /* 0x000f2800000e0000 */
[----:B------:R-:W5:Y:S01]  /*08a0*/  SHFL.BFLY PT, R13, R4, 0x10, 0x1f ;  /* 0x0e001f00040d7f89 */ /* 0x000f6200000e0000 */
[----:B------:R-:W5:Y:S03]  /*08b0*/  S2R R12, SR_TID.X ;  /* 0x00000000000c7919 */ /* 0x000f660000002100 */
[----:B------:R-:W5:Y:S01]  /*08c0*/  SHFL.BFLY PT, R17, R22, 0x10, 0x1f ;  /* 0x0e001f0016117f89 */ /* 0x000f6200000e0000 */
[----:B-1----:R-:W-:Y:S01]  /*08d0*/  FADD R5, R5, R0 ;  /* 0x0000000005057221 */ /* 0x002fe20000000000 */
[----:B--2---:R-:W-:Y:S01]  /*08e0*/  UPRMT UR4, UR5, 0x654, UR4 ;  /* 0x0000065405047896 */ /* 0x004fe20008000004 */
[----:B---3--:R-:W-:Y:S01]  /*08f0*/  FADD R9, R9, R2 ;  /* 0x0000000209097221 */ /* 0x008fe20000000000 */
[----:B----4-:R-:W-:-:S04]  /*0900*/  FADD R11, R10, R3 ;  /* 0x000000030a0b7221 */ /* 0x010fc80000000000 */
[----:B------:R-:W1:Y:S01]  /*0910*/  SHFL.BFLY PT, R14, R9, 0x8, 0x1f ;  /* 0x0d001f00090e7f89 */ /* 0x000e6200000e0000 */
[----:B-----5:R-:W-:-:S03]  /*0920*/  FADD R13, R13, R4 ;  /* 0x000000040d0d7221 */ /* 0x020fc60000000000 */
[----:B------:R-:W2:Y:S04]  /*0930*/  SHFL.BFLY PT, R10, R5, 0x8, 0x1f ;  /* 0x0d001f00050a7f89 */ /* 0x000ea800000e0000 */
[----:B------:R-:W3:Y:S01]  /*0940*/  SHFL.BFLY PT, R16, R11, 0x8, 0x1f ;  /* 0x0d001f000b107f89 */ /* 0x000ee200000e0000 */
[----:B0-----:R-:W-:-:S03]  /*0950*/  FADD R17, R17, R22 ;  /* 0x0000001611117221 */ /* 0x001fc60000000000 */
[----:B------:R-:W0:Y:S01]  /*0960*/  SHFL.BFLY PT, R18, R13, 0x8, 0x1f ;  /* 0x0d001f000d127f89 */ /* 0x000e2200000e0000 */
[C---:B------:R-:W-:Y:S02]  /*0970*/  SHF.L.U32 R2, R12.reuse, 0x2, RZ ;  /* 0x000000020c027819 */ /* 0x040fe400000006ff */
[----:B------:R-:W-:Y:S02]  /*0980*/  LOP3.LUT P1, RZ, R12, 0x18, RZ, 0xc0, !PT ;  /* 0x000000180cff7812 */ /* 0x000fe4000782c0ff */
[----:B------:R-:W-:Y:S02]  /*0990*/  LOP3.LUT R4, R2, 0x1c, RZ, 0xc0, !PT ;  /* 0x0000001c02047812 */ /* 0x000fe400078ec0ff */
[----:B------:R-:W-:Y:S02]  /*09a0*/  SHF.R.U32.HI R15, RZ, 0x3, R12 ;  /* 0x00000003ff0f7819 */ /* 0x000fe4000001160c */
[----:B------:R-:W-:Y:S01]  /*09b0*/  SHF.L.U32 R0, R4, 0x4, RZ ;  /* 0x0000000404007819 */ /* 0x000fe200000006ff */
[----:B-1----:R-:W-:Y:S01]  /*09c0*/  FADD R14, R9, R14 ;  /* 0x0000000e090e7221 */ /* 0x002fe20000000000 */
[----:B------:R-:W-:-:S02]  /*09d0*/  ISETP.GE.AND P2, PT, R12, 0x80, PT ;  /* 0x000000800c00780c */ /* 0x000fc40003f46270 */
[C---:B------:R-:W-:Y:S01]  /*09e0*/  LOP3.LUT P0, RZ, R12.reuse, 0x3, RZ, 0xc0, !PT ;  /* 0x000000030cff7812 */ /* 0x040fe2000780c0ff */
[----:B--2---:R-:W-:Y:S01]  /*09f0*/  FADD R20, R5, R10 ;  /* 0x0000000a05147221 */ /* 0x004fe20000000000 */
[----:B------:R-:W-:Y:S02]  /*0a00*/  LOP3.LUT R5, R0, 0xc, R15, 0xf8, !PT ;  /* 0x0000000c00057812 */ /* 0x000fe400078ef80f */
[C---:B------:R-:W-:Y:S01]  /*0a10*/  ISETP.LT.AND P0, PT, R12.reuse, 0x80, !P0 ;  /* 0x000000800c00780c */ /* 0x040fe20004701270 */
[----:B---3--:R-:W-:Y:S01]  /*0a20*/  FADD R16, R11, R16 ;  /* 0x000000100b107221 */ /* 0x008fe20000000000 */
[----:B------:R-:W1:Y:S01]  /*0a30*/  SHFL.BFLY PT, R15, R6, 0x10, 0x1f ;  /* 0x0e001f00060f7f89 */ /* 0x000e6200000e0000 */
[----:B------:R-:W-:Y:S01]  /*0a40*/  LOP3.LUT R23, R23, 0x1f, R12, 0xf8, !PT ;  /* 0x0000001f17177812 */ /* 0x000fe200078ef80c */
[----:B0-----:R-:W-:Y:S02]  /*0a50*/  FADD R18, R13, R18 ;  /* 0x000000120d127221 */ /* 0x001fe40000000000 */
[----:B------:R-:W-:Y:S04]  /*0a60*/  @!P1 STS [R5+UR4], R20 ;  /* 0x0000001405009988 */ /* 0x000fe80008000804 */
[----:B------:R-:W-:Y:S04]  /*0a70*/  @!P1 STS [R5+UR4+0x10], R14 ;  /* 0x0000100e05009988 */ /* 0x000fe80008000804 */
[----:B------:R-:W-:Y:S04]  /*0a80*/  @!P1 STS [R5+UR4+0x20], R16 ;  /* 0x0000201005009988 */ /* 0x000fe80008000804 */
[----:B------:R-:W-:Y:S01]  /*0a90*/  @!P1 STS [R5+UR4+0x30], R18 ;  /* 0x0000301205009988 */ /* 0x000fe20008000804 */
[----:B------:R-:W-:Y:S01]  /*0aa0*/  BAR.SYNC.DEFER_BLOCKING 0x0 ;  /* 0x0000000000007b1d */ /* 0x000fe20000010000 */
[----:B-1----:R-:W-:Y:S01]  /*0ab0*/  FADD R15, R15, R6 ;  /* 0x000000060f0f7221 */ /* 0x002fe20000000000 */
[----:B------:R-:W-:-:S04]  /*0ac0*/  LOP3.LUT R6, R12, 0x1f, RZ, 0xc0, !PT ;  /* 0x0000001f0c067812 */ /* 0x000fc800078ec0ff */
[----:B------:R-:W0:Y:S04]  /*0ad0*/  SHFL.BFLY PT, R14, R7, 0x10, 0x1f ;  /* 0x0e001f00070e7f89 */ /* 0x000e2800000e0000 */
[----:B------:R-:W1:Y:S04]  /*0ae0*/  SHFL.BFLY PT, R18, R25, 0x10, 0x1f ;  /* 0x0e001f0019127f89 */ /* 0x000e6800000e0000 */
[----:B------:R-:W-:Y:S01]  /*0af0*/  @!P2 LDS R8, [R2+UR4] ;  /* 0x000000040208a984 */ /* 0x000fe20008000800 */
[----:B0-----:R-:W-:Y:S01]  /*0b00*/  FADD R16, R14, R7 ;  /* 0x000000070e107221 */ /* 0x001fe20000000000 */
[----:B------:R-:W-:-:S02]  /*0b10*/  IADD3 R7, R0, UR4, RZ ;  /* 0x0000000400077c10 */ /* 0x000fc4000fffe0ff */
[----:B------:R-:W0:Y:S01]  /*0b20*/  SHFL.BFLY PT, R14, R15, 0x8, 0x1f ;  /* 0x0d001f000f0e7f89 */ /* 0x000e2200000e0000 */
[----:B-1----:R-:W-:Y:S02]  /*0b30*/  FADD R25, R18, R25 ;  /* 0x0000001912197221 */ /* 0x002fe40000000000 */
[----:B------:R-:W-:Y:S01]  /*0b40*/  IMAD R4, R4, -0xc, R7 ;  /* 0xfffffff404047824 */ /* 0x000fe200078e0207 */
[----:B------:R-:W1:Y:S04]  /*0b50*/  SHFL.BFLY PT, R18, R17, 0x8, 0x1f ;  /* 0x0d001f0011127f89 */ /* 0x000e6800000e0000 */
[----:B------:R-:W2:Y:S01]  /*0b60*/  SHFL.BFLY PT, R20, R25, 0x8, 0x1f ;  /* 0x0d001f0019147f89 */ /* 0x000ea200000e0000 */
[----:B0-----:R-:W-:Y:S01]  /*0b70*/  FADD R14, R15, R14 ;  /* 0x0000000e0f0e7221 */ /* 0x001fe20000000000 */
[----:B-1----:R-:W-:-:S02]  /*0b80*/  FADD R18, R17, R18 ;  /* 0x0000001211127221 */ /* 0x002fc40000000000 */
[----:B------:R-:W0:Y:S01]  /*0b90*/  SHFL.BFLY PT, R9, R8, 0x2, 0x1f ;  /* 0x0c401f0008097f89 */ /* 0x000e2200000e0000 */
[----:B--2---:R-:W-:Y:S01]  /*0ba0*/  FADD R20, R25, R20 ;  /* 0x0000001419147221 */ /* 0x004fe20000000000 */
[----:B0-----:R-:W-:-:S05]  /*0bb0*/  FADD R9, R8, R9 ;  /* 0x0000000908097221 */ /* 0x001fca0000000000 */
[----:B------:R-:W0:Y:S02]  /*0bc0*/  SHFL.BFLY PT, R10, R9, 0x1, 0x1f ;  /* 0x0c201f00090a7f89 */ /* 0x000e2400000e0000 */
[----:B0-----:R-:W-:-:S05]  /*0bd0*/  FADD R13, R9, R10 ;  /* 0x0000000a090d7221 */ /* 0x001fca0000000000 */
[----:B------:R-:W-:Y:S01]  /*0be0*/  @P0 STS [R2+UR4], R13 ;  /* 0x0000000d02000988 */ /* 0x000fe20008000804 */
[----:B------:R-:W-:Y:S06]  /*0bf0*/  BAR.SYNC.DEFER_BLOCKING 0x0 ;  /* 0x0000000000007b1d */ /* 0x000fec0000010000 */
[----:B------:R-:W0:Y:S04]  /*0c00*/  SHFL.BFLY PT, R13, R16, 0x8, 0x1f ;  /* 0x0d001f00100d7f89 */ /* 0x000e2800000e0000 */
[----:B------:R-:W-:Y:S04]  /*0c10*/  LDS R8, [R0+UR4] ;  /* 0x0000000400087984 */ /* 0x000fe80008000800 */
[----:B------:R-:W-:Y:S04]  /*0c20*/  LDS R9, [R0+UR4+0x10] ;  /* 0x0000100400097984 */ /* 0x000fe80008000800 */
[----:B------:R-:W-:Y:S01]  /*0c30*/  LDS R10, [R0+UR4+0x20] ;  /* 0x00002004000a7984 */ /* 0x000fe20008000800 */
[----:B0-----:R-:W-:Y:S01]  /*0c40*/  FADD R22, R16, R13 ;  /* 0x0000000d10167221 */ /* 0x001fe20000000000 */
[----:B------:R-:W-:-:S02]  /*0c50*/  LEA R13, R6, UR4, 0x2 ;  /* 0x00000004060d7c11 */ /* 0x000fc4000f8e10ff */
[----:B------:R-:W0:Y:S01]  /*0c60*/  LDS R11, [R0+UR4+0x30] ;  /* 0x00003004000b7984 */ /* 0x000e220008000800 */
[----:B------:R-:W-:Y:S06]  /*0c70*/  BAR.SYNC.DEFER_BLOCKING 0x0 ;  /* 0x0000000000007b1d */ /* 0x000fec0000010000 */
[----:B0-----:R-:W-:Y:S02]  /*0c80*/  STS.128 [R4], R8 ;  /* 0x0000000804007388 */ /* 0x001fe40000000c00 */
[----:B------:R-:W-:Y:S06]  /*0c90*/  BAR.SYNC.DEFER_BLOCKING 0x0 ;  /* 0x0000000000007b1d */ /* 0x000fec0000010000 */
[----:B------:R-:W-:Y:S02]  /*0ca0*/  LDS R16, [R13] ;  /* 0x000000000d107984 */ /* 0x000fe40000000800 */
[----:B------:R-:W-:Y:S06]  /*0cb0*/  BAR.SYNC.DEFER_BLOCKING 0x0 ;  /* 0x0000000000007b1d */ /* 0x000fec0000010000 */
[----:B------:R-:W-:Y:S04]  /*0cc0*/  @!P1 STS [R5+UR4], R14 ;  /* 0x0000000e05009988 */ /* 0x000fe80008000804 */
[----:B------:R-:W-:Y:S04]  /*0cd0*/  @!P1 STS [R5+UR4+0x10], R22 ;  /* 0x0000101605009988 */ /* 0x000fe80008000804 */
[----:B------:R-:W-:Y:S04]  /*0ce0*/  @!P1 STS [R5+UR4+0x20], R18 ;  /* 0x0000201205009988 */ /* 0x000fe80008000804 */
[----:B------:R-:W-:Y:S01]  /*0cf0*/  @!P1 STS [R5+UR4+0x30], R20 ;  /* 0x0000301405009988 */ /* 0x000fe20008000804 */
[----:B------:R-:W-:Y:S06]  /*0d00*/  BAR.SYNC.DEFER_BLOCKING 0x0 ;  /* 0x0000000000007b1d */ /* 0x000fec0000010000 */
[----:B------:R-:W0:Y:S04]  /*0d10*/  @!P2 LDS R3, [R2+UR4] ;  /* 0x000000040203a984 */ /* 0x000e280008000800 */
[----:B0-----:R-:W0:Y:S02]  /*0d20*/  SHFL.BFLY PT, R6, R3, 0x2, 0x1f ;  /* 0x0c401f0003067f89 */ /* 0x001e2400000e0000 */
[----:B0-----:R-:W-:-:S05]  /*0d30*/  FADD R6, R3, R6 ;  /* 0x0000000603067221 */ /* 0x001fca0000000000 */
[----:B------:R-:W0:Y:S02]  /*0d40*/  SHFL.BFLY PT, R7, R6, 0x1, 0x1f ;  /* 0x0c201f0006077f89 */ /* 0x000e2400000e0000 */
[----:B0-----:R-:W-:Y:S02]  /*0d50*/  FADD R15, R6, R7 ;  /* 0x00000007060f7221 */ /* 0x001fe40000000000 */
[----:B------:R-:W0:Y:S03]  /*0d60*/  LDC.64 R6, c[0x0][0x258] ;  /* 0x00009600ff067b82 */ /* 0x000e260000000a00 */
[----:B------:R1:W-:Y:S05]  /*0d70*/  @P0 STS [R2+UR4], R15 ;  /* 0x0000000f02000988 */ /* 0x0003ea0008000804 */
[----:B------:R-:W-:Y:S01]  /*0d80*/  BAR.SYNC.DEFER_BLOCKING 0x0 ;  /* 0x0000000000007b1d */ /* 0x000fe20000010000 */
[----:B------:R-:W-:-:S07]  /*0d90*/  LOP3.LUT P0, RZ, R12, 0x60, RZ, 0xc0, !PT ;  /* 0x000000600cff7812 */ /* 0x000fce000780c0ff */
[----:B-1----:R-:W1:Y:S01]  /*0da0*/  LDC.64 R14, c[0x0][0x260] ;  /* 0x00009800ff0e7b82 */ /* 0x002e620000000a00 */
[C---:B0-----:R-:W-:Y:S01]  /*0db0*/  IMAD.WIDE R2, R23.reuse, 0x2, R6 ;  /* 0x0000000217027825 */ /* 0x041fe200078e0206 */
[----:B------:R-:W-:Y:S04]  /*0dc0*/  LDS R8, [R0+UR4] ;  /* 0x0000000400087984 */ /* 0x000fe80008000800 */
[----:B------:R-:W-:Y:S01]  /*0dd0*/  LDS R9, [R0+UR4+0x10] ;  /* 0x0000100400097984 */ /* 0x000fe20008000800 */
[----:B-1----:R-:W-:-:S03]  /*0de0*/  IMAD.WIDE R6, R23, 0x2, R14 ;  /* 0x0000000217067825 */ /* 0x002fc600078e020e */
[----:B------:R-:W-:Y:S04]  /*0df0*/  LDS R10, [R0+UR4+0x20] ;  /* 0x00002004000a7984 */ /* 0x000fe80008000800 */
[----:B------:R-:W0:Y:S01]  /*0e00*/  LDS R11, [R0+UR4+0x30] ;  /* 0x00003004000b7984 */ /* 0x000e220008000800 */
[----:B------:R-:W-:Y:S06]  /*0e10*/  BAR.SYNC.DEFER_BLOCKING 0x0 ;  /* 0x0000000000007b1d */ /* 0x000fec0000010000 */
[----:B0-----:R-:W-:Y:S02]  /*0e20*/  STS.128 [R4], R8 ;  /* 0x0000000804007388 */ /* 0x001fe40000000c00 */
[----:B------:R-:W-:Y:S06]  /*0e30*/  BAR.SYNC.DEFER_BLOCKING 0x0 ;  /* 0x0000000000007b1d */ /* 0x000fec0000010000 */
[----:B------:R-:W0:Y:S02]  /*0e40*/  LDS R13, [R13] ;  /* 0x000000000d0d7984 */ /* 0x000e240000000800 */
[----:B0-----:R-:W-:-:S05]  /*0e50*/  F2FP.F16.F32.PACK_AB R16, R13, R16 ;  /* 0x000000100d10723e */ /* 0x001fca00000000ff */
[----:B------:R0:W-:Y:S01]  /*0e60*/  @!P0 STG.E.U16 desc[UR6][R2.64], R16 ;  /* 0x0000001002008986 */ /* 0x0001e2000c101506 */
[----:B------:R-:W-:Y:S05]  /*0e70*/  @P0 EXIT ;  /* 0x000000000000094d */ /* 0x000fea0003800000 */
[----:B0-----:R-:W-:-:S05]  /*0e80*/  PRMT R3, R16, 0x7632, R3 ;  /* 0x0000763210037816 */ /* 0x001fca0000000003 */
[----:B------:R-:W-:Y:S01]  /*0e90*/  STG.E.U16 desc[UR6][R6.64], R3 ;  /* 0x0000000306007986 */ /* 0x000fe2000c101506 */
[----:B------:R-:W-:Y:S05]  /*0ea0*/  EXIT ;  /* 0x000000000000794d */ /* 0x000fea0003800000 */
.L_x_2:
[----:B------:R-:W-:-:S00]  /*0eb0*/  BRA `(.L_x_2) ;  /* 0xfffffffc00fc7947 */ /* 0x000fc0000383ffff */
[----:B------:R-:W-:-:S00]  /*0ec0*/  NOP ;  /* 0x0000000000007918 */ /* 0x000fc00000000000 */
        /* <DEDUP_REMOVED lines=11> */
.L_x_3:


//--------------------- .nv.shared.triton_red_fused__to_copy_add_mul_sum_14 --------------------------
	.section	.nv.shared.triton_red_fused__to_copy_add_mul_sum_14,"aw",@nobits
	.sectionflags	@""
	.align	16
	.zero		1024


//--------------------- .nv.constant0.triton_red_fused__to_copy_add_mul_sum_14 --------------------------
	.section	.nv.constant0.triton_red_fused__to_copy_add_mul_sum_14,"a",@progbits
	.sectionflags	@""
	.align	4
.nv.constant0.triton_red_fused__to_copy_add_mul_sum_14:
	.zero		632
